//
// Generated by NVIDIA NVVM Compiler
//
// Compiler Build ID: CL-36424714
// Cuda compilation tools, release 13.0, V13.0.88
// Based on NVVM 20.0.0
//

.version 9.0
.target sm_100
.address_size 64

	// .globl	_Z14particleKerneliiP6float3S0_f

.visible .entry _Z14particleKerneliiP6float3S0_f(
	.param .u32 _Z14particleKerneliiP6float3S0_f_param_0,
	.param .u32 _Z14particleKerneliiP6float3S0_f_param_1,
	.param .u64 .ptr .align 1 _Z14particleKerneliiP6float3S0_f_param_2,
	.param .u64 .ptr .align 1 _Z14particleKerneliiP6float3S0_f_param_3,
	.param .f32 _Z14particleKerneliiP6float3S0_f_param_4
)
{
	.reg .pred 	%p<2>;
	.reg .b32 	%r<8>;
	.reg .b32 	%f<17>;
	.reg .b64 	%rd<10>;

	ld.param.u32 	%r3, [_Z14particleKerneliiP6float3S0_f_param_0];
	ld.param.u32 	%r2, [_Z14particleKerneliiP6float3S0_f_param_1];
	ld.param.u64 	%rd1, [_Z14particleKerneliiP6float3S0_f_param_2];
	ld.param.u64 	%rd2, [_Z14particleKerneliiP6float3S0_f_param_3];
	ld.param.f32 	%f1, [_Z14particleKerneliiP6float3S0_f_param_4];
	mov.u32 	%r4, %tid.x;
	mov.u32 	%r5, %ntid.x;
	mov.u32 	%r6, %ctaid.x;
	mad.lo.s32 	%r1, %r5, %r6, %r4;
	setp.ge.s32 	%p1, %r1, %r3;
	@%p1 bra 	$L__BB0_2;
	cvta.to.global.u64 	%rd3, %rd2;
	cvta.to.global.u64 	%rd4, %rd1;
	add.s32 	%r7, %r2, %r1;
	mul.wide.s32 	%rd5, %r7, 12;
	add.s64 	%rd6, %rd3, %rd5;
	ld.global.f32 	%f2, [%rd6];
	add.f32 	%f3, %f1, %f2;
	st.global.f32 	[%rd6], %f3;
	ld.global.f32 	%f4, [%rd6+4];
	add.f32 	%f5, %f1, %f4;
	st.global.f32 	[%rd6+4], %f5;
	ld.global.f32 	%f6, [%rd6+8];
	add.f32 	%f7, %f1, %f6;
	st.global.f32 	[%rd6+8], %f7;
	mul.wide.s32 	%rd7, %r1, 12;
	add.s64 	%rd8, %rd3, %rd7;
	ld.global.f32 	%f8, [%rd8];
	add.s64 	%rd9, %rd4, %rd7;
	ld.global.f32 	%f9, [%rd9];
	add.f32 	%f10, %f8, %f9;
	st.global.f32 	[%rd9], %f10;
	ld.global.f32 	%f11, [%rd8+4];
	ld.global.f32 	%f12, [%rd9+4];
	add.f32 	%f13, %f11, %f12;
	st.global.f32 	[%rd9+4], %f13;
	ld.global.f32 	%f14, [%rd8+8];
	ld.global.f32 	%f15, [%rd9+8];
	add.f32 	%f16, %f14, %f15;
	st.global.f32 	[%rd9+8], %f16;
$L__BB0_2:
	ret;

}


// ===== COMPILED SASS (sm_100) =====

	.target	sm_100

	.elftype	@"ET_EXEC"


//--------------------- .note.nv.tkinfo           --------------------------
	.section	.note.nv.tkinfo,"",@"SHT_NOTE"
	.sectionflags	@"SHF_NOTE_NV_TKINFO"
	.tkinfo
        /*0018*/ 	.word	0x00000002
        /*0030*/ 	.string	""
        /*0030*/ 	.string	"ptxas"
        /*0030*/ 	.string	"Cuda compilation tools, release 13.0, V13.0.88"
        /*0030*/ 	.string	"Build cuda_13.0.r13.0/compiler.36424714_0"
        /*0030*/ 	.string	"-arch sm_100 -m 64 "



//--------------------- .note.nv.cuinfo           --------------------------
	.section	.note.nv.cuinfo,"",@"SHT_NOTE"
	.sectionflags	@"SHF_NOTE_NV_CUINFO"
        /*0018*/ 	.short	0x0002
        /*001a*/ 	.short	0x0064
        /*001c*/ 	.short	0x0082
	.zero		2


//--------------------- .nv.info                  --------------------------
	.section	.nv.info,"",@"SHT_CUDA_INFO"
	.align	4


	//----- nvinfo : EIATTR_REGCOUNT
	.align		4
        /*0000*/ 	.byte	0x04, 0x2f
        /*0002*/ 	.short	(.L_1 - .L_0)
	.align		4
.L_0:
        /*0004*/ 	.word	index@(_Z14particleKerneliiP6float3S0_f)
        /*0008*/ 	.word	0x00000016


	//----- nvinfo : EIATTR_FRAME_SIZE
	.align		4
.L_1:
        /*000c*/ 	.byte	0x04, 0x11
        /*000e*/ 	.short	(.L_3 - .L_2)
	.align		4
.L_2:
        /*0010*/ 	.word	index@(_Z14particleKerneliiP6float3S0_f)
        /*0014*/ 	.word	0x00000000


	//----- nvinfo : EIATTR_MIN_STACK_SIZE
	.align		4
.L_3:
        /*0018*/ 	.byte	0x04, 0x12
        /*001a*/ 	.short	(.L_5 - .L_4)
	.align		4
.L_4:
        /*001c*/ 	.word	index@(_Z14particleKerneliiP6float3S0_f)
        /*0020*/ 	.word	0x00000000
.L_5:


//--------------------- .nv.compat                --------------------------
	.section	.nv.compat,"",@"SHT_CUDA_COMPAT_INFO"
	.align	4
        /*0000*/ 	.byte	0x02, 0x09, 0x00, 0x00, 0x02, 0x02, 0x01, 0x00, 0x02, 0x05, 0x05, 0x00, 0x03, 0x07, 0x01, 0x01
        /*0010*/ 	.byte	0x02, 0x03, 0x00, 0x00, 0x02, 0x06, 0x01, 0x00, 0x04, 0x0b, 0x08, 0x00, 0x09, 0x00, 0x00, 0x00
        /*0020*/ 	.byte	0x00, 0x00, 0x00, 0x00


//--------------------- .nv.info._Z14particleKerneliiP6float3S0_f --------------------------
	.section	.nv.info._Z14particleKerneliiP6float3S0_f,"",@"SHT_CUDA_INFO"
	.sectionflags	@""
	.align	4


	//----- nvinfo : EIATTR_CUDA_API_VERSION
	.align		4
        /*0000*/ 	.byte	0x04, 0x37
        /*0002*/ 	.short	(.L_7 - .L_6)
.L_6:
        /*0004*/ 	.word	0x00000082


	//----- nvinfo : EIATTR_KPARAM_INFO
	.align		4
.L_7:
        /*0008*/ 	.byte	0x04, 0x17
        /*000a*/ 	.short	(.L_9 - .L_8)
.L_8:
        /*000c*/ 	.word	0x00000000
        /*0010*/ 	.short	0x0004
        /*0012*/ 	.short	0x0018
        /*0014*/ 	.byte	0x00, 0xf0, 0x11, 0x00


	//----- nvinfo : EIATTR_KPARAM_INFO
	.align		4
.L_9:
        /*0018*/ 	.byte	0x04, 0x17
        /*001a*/ 	.short	(.L_11 - .L_10)
.L_10:
        /*001c*/ 	.word	0x00000000
        /*0020*/ 	.short	0x0003
        /*0022*/ 	.short	0x0010
        /*0024*/ 	.byte	0x00, 0xf5, 0x21, 0x00


	//----- nvinfo : EIATTR_KPARAM_INFO
	.align		4
.L_11:
        /*0028*/ 	.byte	0x04, 0x17
        /*002a*/ 	.short	(.L_13 - .L_12)
.L_12:
        /*002c*/ 	.word	0x00000000
        /*0030*/ 	.short	0x0002
        /*0032*/ 	.short	0x0008
        /*0034*/ 	.byte	0x00, 0xf5, 0x21, 0x00


	//----- nvinfo : EIATTR_KPARAM_INFO
	.align		4
.L_13:
        /*0038*/ 	.byte	0x04, 0x17
        /*003a*/ 	.short	(.L_15 - .L_14)
.L_14:
        /*003c*/ 	.word	0x00000000
        /*0040*/ 	.short	0x0001
        /*0042*/ 	.short	0x0004
        /*0044*/ 	.byte	0x00, 0xf0, 0x11, 0x00


	//----- nvinfo : EIATTR_KPARAM_INFO
	.align		4
.L_15:
        /*0048*/ 	.byte	0x04, 0x17
        /*004a*/ 	.short	(.L_17 - .L_16)
.L_16:
        /*004c*/ 	.word	0x00000000
        /*0050*/ 	.short	0x0000
        /*0052*/ 	.short	0x0000
        /*0054*/ 	.byte	0x00, 0xf0, 0x11, 0x00


	//----- nvinfo : EIATTR_SPARSE_MMA_MASK
	.align		4
.L_17:
        /*0058*/ 	.byte	0x03, 0x50
        /*005a*/ 	.short	0x0000


	//----- nvinfo : EIATTR_MAXREG_COUNT
	.align		4
        /*005c*/ 	.byte	0x03, 0x1b
        /*005e*/ 	.short	0x00ff


	//----- nvinfo : EIATTR_MERCURY_ISA_VERSION
	.align		4
        /*0060*/ 	.byte	0x03, 0x5f
        /*0062*/ 	.short	0x0101


	//----- nvinfo : EIATTR_VRC_CTA_INIT_COUNT
	.align		4
        /*0064*/ 	.byte	0x02, 0x4a
	.zero		1
	.zero		1


	//----- nvinfo : EIATTR_EXIT_INSTR_OFFSETS
	.align		4
        /*0068*/ 	.byte	0x04, 0x1c
        /*006a*/ 	.short	(.L_19 - .L_18)


	//   ....[0]....
.L_18:
        /*006c*/ 	.word	0x00000070


	//   ....[1]....
        /*0070*/ 	.word	0x00000260


	//----- nvinfo : EIATTR_CBANK_PARAM_SIZE
	.align		4
.L_19:
        /*0074*/ 	.byte	0x03, 0x19
        /*0076*/ 	.short	0x001c


	//----- nvinfo : EIATTR_PARAM_CBANK
	.align		4
        /*0078*/ 	.byte	0x04, 0x0a
        /*007a*/ 	.short	(.L_21 - .L_20)
	.align		4
.L_20:
        /*007c*/ 	.word	index@(.nv.constant0._Z14particleKerneliiP6float3S0_f)
        /*0080*/ 	.short	0x0380
        /*0082*/ 	.short	0x001c


	//----- nvinfo : EIATTR_SW_WAR
	.align		4
.L_21:
        /*0084*/ 	.byte	0x04, 0x36
        /*0086*/ 	.short	(.L_23 - .L_22)
.L_22:
        /*0088*/ 	.word	0x00000008
.L_23:


//--------------------- .nv.callgraph             --------------------------
	.section	.nv.callgraph,"",@"SHT_CUDA_CALLGRAPH"
	.align	4
	.sectionentsize	8
	.align		4
        /*0000*/ 	.word	0x00000000
	.align		4
        /*0004*/ 	.word	0xffffffff
	.align		4
        /*0008*/ 	.word	0x00000000
	.align		4
        /*000c*/ 	.word	0xfffffffe
	.align		4
        /*0010*/ 	.word	0x00000000
	.align		4
        /*0014*/ 	.word	0xfffffffd
	.align		4
        /*0018*/ 	.word	0x00000000
	.align		4
        /*001c*/ 	.word	0xfffffffc


//--------------------- .text._Z14particleKerneliiP6float3S0_f --------------------------
	.section	.text._Z14particleKerneliiP6float3S0_f,"ax",@progbits
	.align	128
        .global         _Z14particleKerneliiP6float3S0_f
        .type           _Z14particleKerneliiP6float3S0_f,@function
        .size           _Z14particleKerneliiP6float3S0_f,(.L_x_1 - _Z14particleKerneliiP6float3S0_f)
        .other          _Z14particleKerneliiP6float3S0_f,@"STO_CUDA_ENTRY STV_DEFAULT"
_Z14particleKerneliiP6float3S0_f:
.text._Z14particleKerneliiP6float3S0_f:
[----:B------:R-:W-:Y:S01]  /*0000*/  LDC R1, c[0x0][0x37c] ;  /* 0x0000df00ff017b82 */ /* 0x000fe20000000800 */
[----:B------:R-:W0:Y:S01]  /*0010*/  S2R R9, SR_TID.X ;  /* 0x0000000000097919 */ /* 0x000e220000002100 */
[----:B------:R-:W0:Y:S01]  /*0020*/  LDCU UR4, c[0x0][0x360] ;  /* 0x00006c00ff0477ac */ /* 0x000e220008000800 */
[----:B------:R-:W0:Y:S01]  /*0030*/  S2R R0, SR_CTAID.X ;  /* 0x0000000000007919 */ /* 0x000e220000002500 */
[----:B------:R-:W1:Y:S01]  /*0040*/  LDCU UR5, c[0x0][0x380] ;  /* 0x00007000ff0577ac */ /* 0x000e620008000800 */
[----:B0-----:R-:W-:-:S05]  /*0050*/  IMAD R9, R0, UR4, R9 ;  /* 0x0000000400097c24 */ /* 0x001fca000f8e0209 */
[----:B-1----:R-:W-:-:S13]  /*0060*/  ISETP.GE.AND P0, PT, R9, UR5, PT ;  /* 0x0000000509007c0c */ /* 0x002fda000bf06270 */
[----:B------:R-:W-:Y:S05]  /*0070*/  @P0 EXIT ;  /* 0x000000000000094d */ /* 0x000fea0003800000 */
[----:B------:R-:W0:Y:S01]  /*0080*/  LDC.64 R2, c[0x0][0x390] ;  /* 0x0000e400ff027b82 */ /* 0x000e220000000a00 */
[----:B------:R-:W1:Y:S01]  /*0090*/  LDCU UR6, c[0x0][0x384] ;  /* 0x00007080ff0677ac */ /* 0x000e620008000800 */
[----:B------:R-:W2:Y:S06]  /*00a0*/  LDCU.64 UR4, c[0x0][0x358] ;  /* 0x00006b00ff0477ac */ /* 0x000eac0008000a00 */
[----:B------:R-:W3:Y:S01]  /*00b0*/  LDC.64 R4, c[0x0][0x388] ;  /* 0x0000e200ff047b82 */ /* 0x000ee20000000a00 */
[----:B-1----:R-:W-:Y:S01]  /*00c0*/  IADD3 R7, PT, PT, R9, UR6, RZ ;  /* 0x0000000609077c10 */ /* 0x002fe2000fffe0ff */
[----:B------:R-:W1:Y:S04]  /*00d0*/  LDCU UR6, c[0x0][0x398] ;  /* 0x00007300ff0677ac */ /* 0x000e680008000800 */
[----:B0-----:R-:W-:-:S05]  /*00e0*/  IMAD.WIDE R6, R7, 0xc, R2 ;  /* 0x0000000c07067825 */ /* 0x001fca00078e0202 */
[----:B--2---:R-:W1:Y:S04]  /*00f0*/  LDG.E R0, desc[UR4][R6.64] ;  /* 0x0000000406007981 */ /* 0x004e68000c1e1900 */
[----:B------:R-:W2:Y:S04]  /*0100*/  LDG.E R8, desc[UR4][R6.64+0x4] ;  /* 0x0000040406087981 */ /* 0x000ea8000c1e1900 */
[----:B------:R-:W4:Y:S01]  /*0110*/  LDG.E R10, desc[UR4][R6.64+0x8] ;  /* 0x00000804060a7981 */ /* 0x000f22000c1e1900 */
[----:B------:R-:W-:-:S04]  /*0120*/  IMAD.WIDE R2, R9, 0xc, R2 ;  /* 0x0000000c09027825 */ /* 0x000fc800078e0202 */
[----:B---3--:R-:W-:-:S04]  /*0130*/  IMAD.WIDE R4, R9, 0xc, R4 ;  /* 0x0000000c09047825 */ /* 0x008fc800078e0204 */
[----:B-1----:R-:W-:Y:S01]  /*0140*/  FADD R11, R0, UR6 ;  /* 0x00000006000b7e21 */ /* 0x002fe20008000000 */
[----:B--2---:R-:W-:-:S04]  /*0150*/  FADD R13, R8, UR6 ;  /* 0x00000006080d7e21 */ /* 0x004fc80008000000 */
[----:B------:R-:W-:Y:S01]  /*0160*/  STG.E desc[UR4][R6.64], R11 ;  /* 0x0000000b06007986 */ /* 0x000fe2000c101904 */
[----:B----4-:R-:W-:-:S03]  /*0170*/  FADD R15, R10, UR6 ;  /* 0x000000060a0f7e21 */ /* 0x010fc60008000000 */
[----:B------:R-:W-:Y:S04]  /*0180*/  STG.E desc[UR4][R6.64+0x4], R13 ;  /* 0x0000040d06007986 */ /* 0x000fe8000c101904 */
[----:B------:R-:W-:Y:S04]  /*0190*/  STG.E desc[UR4][R6.64+0x8], R15 ;  /* 0x0000080f06007986 */ /* 0x000fe8000c101904 */
[----:B------:R-:W2:Y:S04]  /*01a0*/  LDG.E R0, desc[UR4][R2.64] ;  /* 0x0000000402007981 */ /* 0x000ea8000c1e1900 */
[----:B------:R-:W2:Y:S04]  /*01b0*/  LDG.E R9, desc[UR4][R4.64] ;  /* 0x0000000404097981 */ /* 0x000ea8000c1e1900 */
[----:B------:R-:W3:Y:S04]  /*01c0*/  LDG.E R17, desc[UR4][R4.64+0x4] ;  /* 0x0000040404117981 */ /* 0x000ee8000c1e1900 */
[----:B------:R-:W4:Y:S01]  /*01d0*/  LDG.E R19, desc[UR4][R4.64+0x8] ;  /* 0x0000080404137981 */ /* 0x000f22000c1e1900 */
[----:B--2---:R-:W-:-:S05]  /*01e0*/  FADD R9, R0, R9 ;  /* 0x0000000900097221 */ /* 0x004fca0000000000 */
[----:B------:R-:W-:Y:S04]  /*01f0*/  STG.E desc[UR4][R4.64], R9 ;  /* 0x0000000904007986 */ /* 0x000fe8000c101904 */
[----:B------:R-:W3:Y:S02]  /*0200*/  LDG.E R0, desc[UR4][R2.64+0x4] ;  /* 0x0000040402007981 */ /* 0x000ee4000c1e1900 */
[----:B---3--:R-:W-:-:S05]  /*0210*/  FADD R17, R0, R17 ;  /* 0x0000001100117221 */ /* 0x008fca0000000000 */
[----:B------:R-:W-:Y:S04]  /*0220*/  STG.E desc[UR4][R4.64+0x4], R17 ;  /* 0x0000041104007986 */ /* 0x000fe8000c101904 */
[----:B------:R-:W4:Y:S02]  /*0230*/  LDG.E R0, desc[UR4][R2.64+0x8] ;  /* 0x0000080402007981 */ /* 0x000f24000c1e1900 */
[----:B----4-:R-:W-:-:S05]  /*0240*/  FADD R19, R0, R19 ;  /* 0x0000001300137221 */ /* 0x010fca0000000000 */
[----:B------:R-:W-:Y:S01]  /*0250*/  STG.E desc[UR4][R4.64+0x8], R19 ;  /* 0x0000081304007986 */ /* 0x000fe2000c101904 */
[----:B------:R-:W-:Y:S05]  /*0260*/  EXIT ;  /* 0x000000000000794d */ /* 0x000fea0003800000 */
.L_x_0:
[----:B------:R-:W-:-:S00]  /*0270*/  BRA `(.L_x_0) ;  /* 0xfffffffc00fc7947 */ /* 0x000fc0000383ffff */
[----:B------:R-:W-:-:S00]  /*0280*/  NOP ;  /* 0x0000000000007918 */ /* 0x000fc00000000000 */
[----:B------:R-:W-:-:S00]  /*0290*/  NOP ;  /* 0x0000000000007918 */ /* 0x000fc00000000000 */
[----:B------:R-:W-:-:S00]  /*02a0*/  NOP ;  /* 0x0000000000007918 */ /* 0x000fc00000000000 */
[----:B------:R-:W-:-:S00]  /*02b0*/  NOP ;  /* 0x0000000000007918 */ /* 0x000fc00000000000 */
[----:B------:R-:W-:-:S00]  /*02c0*/  NOP ;  /* 0x0000000000007918 */ /* 0x000fc00000000000 */
[----:B------:R-:W-:-:S00]  /*02d0*/  NOP ;  /* 0x0000000000007918 */ /* 0x000fc00000000000 */
[----:B------:R-:W-:-:S00]  /*02e0*/  NOP ;  /* 0x0000000000007918 */ /* 0x000fc00000000000 */
[----:B------:R-:W-:-:S00]  /*02f0*/  NOP ;  /* 0x0000000000007918 */ /* 0x000fc00000000000 */
.L_x_1:


//--------------------- .nv.shared.reserved.0     --------------------------
	.section	.nv.shared.reserved.0,"aw",@nobits
	.weak		__nv_reservedSMEM_offset_0_alias
	.size		__nv_reservedSMEM_offset_0_alias, 0, 64
	.other		__nv_reservedSMEM_offset_0_alias,@"STO_CUDA_RESERVED_SHARED STV_DEFAULT"
__nv_reservedSMEM_offset_0_alias:
	.zero		0
	.zero		64


//--------------------- .nv.constant0._Z14particleKerneliiP6float3S0_f --------------------------
	.section	.nv.constant0._Z14particleKerneliiP6float3S0_f,"a",@progbits
	.sectionflags	@""
	.align	4
.nv.constant0._Z14particleKerneliiP6float3S0_f:
	.zero		924


//--------------------- SYMBOLS --------------------------

	.type		.nv.reservedSmem.offset0,@object
	.size		.nv.reservedSmem.offset0,0x4
